//
// Generated by NVIDIA NVVM Compiler
//
// Compiler Build ID: CL-36424714
// Cuda compilation tools, release 13.0, V13.0.88
// Based on NVVM 20.0.0
//

.version 9.0
.target sm_100
.address_size 64

	// .globl	preprocess_a_patterns

.visible .entry preprocess_a_patterns(
	.param .u32 preprocess_a_patterns_param_0,
	.param .u32 preprocess_a_patterns_param_1,
	.param .u64 .ptr .align 1 preprocess_a_patterns_param_2,
	.param .u64 .ptr .align 1 preprocess_a_patterns_param_3
)
{
	.reg .pred 	%p<39>;
	.reg .b16 	%rs<61>;
	.reg .b32 	%r<22>;
	.reg .b32 	%f<33>;
	.reg .b64 	%rd<12>;

	ld.param.u32 	%r8, [preprocess_a_patterns_param_0];
	ld.param.u32 	%r7, [preprocess_a_patterns_param_1];
	ld.param.u64 	%rd6, [preprocess_a_patterns_param_2];
	ld.param.u64 	%rd7, [preprocess_a_patterns_param_3];
	shr.s32 	%r9, %r7, 31;
	shr.u32 	%r10, %r9, 29;
	add.s32 	%r11, %r7, %r10;
	shr.s32 	%r1, %r11, 3;
	mov.u32 	%r12, %ctaid.x;
	mov.u32 	%r13, %ntid.x;
	mov.u32 	%r14, %tid.x;
	mad.lo.s32 	%r2, %r12, %r13, %r14;
	setp.ge.s32 	%p1, %r2, %r8;
	@%p1 bra 	$L__BB0_8;
	mul.lo.s32 	%r3, %r7, %r2;
	setp.lt.s32 	%p2, %r7, 8;
	@%p2 bra 	$L__BB0_8;
	mul.lo.s32 	%r4, %r1, %r2;
	cvta.to.global.u64 	%rd1, %rd7;
	cvta.to.global.u64 	%rd2, %rd6;
	cvt.s64.s32 	%rd3, %r3;
	mov.b32 	%r21, 0;
$L__BB0_3:
	shl.b32 	%r16, %r21, 3;
	cvt.u64.u32 	%rd8, %r16;
	add.s64 	%rd9, %rd8, %rd3;
	shl.b64 	%rd10, %rd9, 2;
	add.s64 	%rd4, %rd2, %rd10;
	ld.global.f32 	%f1, [%rd4];
	setp.neu.f32 	%p3, %f1, 0f00000000;
	selp.u16 	%rs1, 1, 0, %p3;
	ld.global.f32 	%f2, [%rd4+4];
	setp.neu.f32 	%p4, %f2, 0f00000000;
	selp.b16 	%rs2, 2, 0, %p4;
	or.b16  	%rs3, %rs2, %rs1;
	ld.global.f32 	%f3, [%rd4+8];
	setp.neu.f32 	%p5, %f3, 0f00000000;
	selp.b16 	%rs4, 4, 0, %p5;
	or.b16  	%rs5, %rs4, %rs3;
	ld.global.f32 	%f4, [%rd4+12];
	setp.neu.f32 	%p6, %f4, 0f00000000;
	selp.b16 	%rs6, 8, 0, %p6;
	or.b16  	%rs7, %rs6, %rs5;
	ld.global.f32 	%f5, [%rd4+16];
	setp.neu.f32 	%p7, %f5, 0f00000000;
	selp.b16 	%rs8, 16, 0, %p7;
	or.b16  	%rs9, %rs8, %rs7;
	ld.global.f32 	%f6, [%rd4+20];
	setp.neu.f32 	%p8, %f6, 0f00000000;
	selp.b16 	%rs10, 32, 0, %p8;
	or.b16  	%rs11, %rs10, %rs9;
	ld.global.f32 	%f7, [%rd4+24];
	setp.neu.f32 	%p9, %f7, 0f00000000;
	selp.b16 	%rs12, 64, 0, %p9;
	or.b16  	%rs13, %rs12, %rs11;
	ld.global.f32 	%f8, [%rd4+28];
	setp.neu.f32 	%p10, %f8, 0f00000000;
	selp.b16 	%rs14, -128, 0, %p10;
	or.b16  	%rs15, %rs14, %rs13;
	add.s32 	%r17, %r21, %r4;
	cvt.s64.s32 	%rd11, %r17;
	add.s64 	%rd5, %rd1, %rd11;
	st.global.u8 	[%rd5], %rs15;
	add.s32 	%r18, %r21, 1;
	setp.ge.s32 	%p11, %r18, %r1;
	@%p11 bra 	$L__BB0_7;
	ld.global.f32 	%f9, [%rd4+32];
	setp.neu.f32 	%p12, %f9, 0f00000000;
	selp.u16 	%rs16, 1, 0, %p12;
	ld.global.f32 	%f10, [%rd4+36];
	setp.neu.f32 	%p13, %f10, 0f00000000;
	selp.b16 	%rs17, 2, 0, %p13;
	or.b16  	%rs18, %rs17, %rs16;
	ld.global.f32 	%f11, [%rd4+40];
	setp.neu.f32 	%p14, %f11, 0f00000000;
	selp.b16 	%rs19, 4, 0, %p14;
	or.b16  	%rs20, %rs19, %rs18;
	ld.global.f32 	%f12, [%rd4+44];
	setp.neu.f32 	%p15, %f12, 0f00000000;
	selp.b16 	%rs21, 8, 0, %p15;
	or.b16  	%rs22, %rs21, %rs20;
	ld.global.f32 	%f13, [%rd4+48];
	setp.neu.f32 	%p16, %f13, 0f00000000;
	selp.b16 	%rs23, 16, 0, %p16;
	or.b16  	%rs24, %rs23, %rs22;
	ld.global.f32 	%f14, [%rd4+52];
	setp.neu.f32 	%p17, %f14, 0f00000000;
	selp.b16 	%rs25, 32, 0, %p17;
	or.b16  	%rs26, %rs25, %rs24;
	ld.global.f32 	%f15, [%rd4+56];
	setp.neu.f32 	%p18, %f15, 0f00000000;
	selp.b16 	%rs27, 64, 0, %p18;
	or.b16  	%rs28, %rs27, %rs26;
	ld.global.f32 	%f16, [%rd4+60];
	setp.neu.f32 	%p19, %f16, 0f00000000;
	selp.b16 	%rs29, -128, 0, %p19;
	or.b16  	%rs30, %rs29, %rs28;
	st.global.u8 	[%rd5+1], %rs30;
	add.s32 	%r19, %r21, 2;
	setp.ge.s32 	%p20, %r19, %r1;
	@%p20 bra 	$L__BB0_7;
	ld.global.f32 	%f17, [%rd4+64];
	setp.neu.f32 	%p21, %f17, 0f00000000;
	selp.u16 	%rs31, 1, 0, %p21;
	ld.global.f32 	%f18, [%rd4+68];
	setp.neu.f32 	%p22, %f18, 0f00000000;
	selp.b16 	%rs32, 2, 0, %p22;
	or.b16  	%rs33, %rs32, %rs31;
	ld.global.f32 	%f19, [%rd4+72];
	setp.neu.f32 	%p23, %f19, 0f00000000;
	selp.b16 	%rs34, 4, 0, %p23;
	or.b16  	%rs35, %rs34, %rs33;
	ld.global.f32 	%f20, [%rd4+76];
	setp.neu.f32 	%p24, %f20, 0f00000000;
	selp.b16 	%rs36, 8, 0, %p24;
	or.b16  	%rs37, %rs36, %rs35;
	ld.global.f32 	%f21, [%rd4+80];
	setp.neu.f32 	%p25, %f21, 0f00000000;
	selp.b16 	%rs38, 16, 0, %p25;
	or.b16  	%rs39, %rs38, %rs37;
	ld.global.f32 	%f22, [%rd4+84];
	setp.neu.f32 	%p26, %f22, 0f00000000;
	selp.b16 	%rs40, 32, 0, %p26;
	or.b16  	%rs41, %rs40, %rs39;
	ld.global.f32 	%f23, [%rd4+88];
	setp.neu.f32 	%p27, %f23, 0f00000000;
	selp.b16 	%rs42, 64, 0, %p27;
	or.b16  	%rs43, %rs42, %rs41;
	ld.global.f32 	%f24, [%rd4+92];
	setp.neu.f32 	%p28, %f24, 0f00000000;
	selp.b16 	%rs44, -128, 0, %p28;
	or.b16  	%rs45, %rs44, %rs43;
	st.global.u8 	[%rd5+2], %rs45;
	add.s32 	%r20, %r21, 3;
	setp.ge.s32 	%p29, %r20, %r1;
	@%p29 bra 	$L__BB0_7;
	ld.global.f32 	%f25, [%rd4+96];
	setp.neu.f32 	%p30, %f25, 0f00000000;
	selp.u16 	%rs46, 1, 0, %p30;
	ld.global.f32 	%f26, [%rd4+100];
	setp.neu.f32 	%p31, %f26, 0f00000000;
	selp.b16 	%rs47, 2, 0, %p31;
	or.b16  	%rs48, %rs47, %rs46;
	ld.global.f32 	%f27, [%rd4+104];
	setp.neu.f32 	%p32, %f27, 0f00000000;
	selp.b16 	%rs49, 4, 0, %p32;
	or.b16  	%rs50, %rs49, %rs48;
	ld.global.f32 	%f28, [%rd4+108];
	setp.neu.f32 	%p33, %f28, 0f00000000;
	selp.b16 	%rs51, 8, 0, %p33;
	or.b16  	%rs52, %rs51, %rs50;
	ld.global.f32 	%f29, [%rd4+112];
	setp.neu.f32 	%p34, %f29, 0f00000000;
	selp.b16 	%rs53, 16, 0, %p34;
	or.b16  	%rs54, %rs53, %rs52;
	ld.global.f32 	%f30, [%rd4+116];
	setp.neu.f32 	%p35, %f30, 0f00000000;
	selp.b16 	%rs55, 32, 0, %p35;
	or.b16  	%rs56, %rs55, %rs54;
	ld.global.f32 	%f31, [%rd4+120];
	setp.neu.f32 	%p36, %f31, 0f00000000;
	selp.b16 	%rs57, 64, 0, %p36;
	or.b16  	%rs58, %rs57, %rs56;
	ld.global.f32 	%f32, [%rd4+124];
	setp.neu.f32 	%p37, %f32, 0f00000000;
	selp.b16 	%rs59, -128, 0, %p37;
	or.b16  	%rs60, %rs59, %rs58;
	st.global.u8 	[%rd5+3], %rs60;
$L__BB0_7:
	add.s32 	%r21, %r21, 4;
	setp.lt.s32 	%p38, %r21, %r1;
	@%p38 bra 	$L__BB0_3;
$L__BB0_8:
	ret;

}


// ===== COMPILED SASS (sm_100) =====

	.target	sm_100

	.elftype	@"ET_EXEC"


//--------------------- .note.nv.tkinfo           --------------------------
	.section	.note.nv.tkinfo,"",@"SHT_NOTE"
	.sectionflags	@"SHF_NOTE_NV_TKINFO"
	.tkinfo
        /*0018*/ 	.word	0x00000002
        /*0030*/ 	.string	""
        /*0030*/ 	.string	"ptxas"
        /*0030*/ 	.string	"Cuda compilation tools, release 13.0, V13.0.88"
        /*0030*/ 	.string	"Build cuda_13.0.r13.0/compiler.36424714_0"
        /*0030*/ 	.string	"-arch sm_100 -m 64 "



//--------------------- .note.nv.cuinfo           --------------------------
	.section	.note.nv.cuinfo,"",@"SHT_NOTE"
	.sectionflags	@"SHF_NOTE_NV_CUINFO"
        /*0018*/ 	.short	0x0002
        /*001a*/ 	.short	0x0064
        /*001c*/ 	.short	0x0082
	.zero		2


//--------------------- .nv.info                  --------------------------
	.section	.nv.info,"",@"SHT_CUDA_INFO"
	.align	4


	//----- nvinfo : EIATTR_REGCOUNT
	.align		4
        /*0000*/ 	.byte	0x04, 0x2f
        /*0002*/ 	.short	(.L_1 - .L_0)
	.align		4
.L_0:
        /*0004*/ 	.word	index@(preprocess_a_patterns)
        /*0008*/ 	.word	0x00000013


	//----- nvinfo : EIATTR_FRAME_SIZE
	.align		4
.L_1:
        /*000c*/ 	.byte	0x04, 0x11
        /*000e*/ 	.short	(.L_3 - .L_2)
	.align		4
.L_2:
        /*0010*/ 	.word	index@(preprocess_a_patterns)
        /*0014*/ 	.word	0x00000000


	//----- nvinfo : EIATTR_MIN_STACK_SIZE
	.align		4
.L_3:
        /*0018*/ 	.byte	0x04, 0x12
        /*001a*/ 	.short	(.L_5 - .L_4)
	.align		4
.L_4:
        /*001c*/ 	.word	index@(preprocess_a_patterns)
        /*0020*/ 	.word	0x00000000
.L_5:


//--------------------- .nv.compat                --------------------------
	.section	.nv.compat,"",@"SHT_CUDA_COMPAT_INFO"
	.align	4
        /*0000*/ 	.byte	0x02, 0x09, 0x00, 0x00, 0x02, 0x02, 0x01, 0x00, 0x02, 0x05, 0x05, 0x00, 0x03, 0x07, 0x01, 0x01
        /*0010*/ 	.byte	0x02, 0x03, 0x00, 0x00, 0x02, 0x06, 0x01, 0x00, 0x04, 0x0b, 0x08, 0x00, 0x09, 0x00, 0x00, 0x00
        /*0020*/ 	.byte	0x00, 0x00, 0x00, 0x00


//--------------------- .nv.info.preprocess_a_patterns --------------------------
	.section	.nv.info.preprocess_a_patterns,"",@"SHT_CUDA_INFO"
	.sectionflags	@""
	.align	4


	//----- nvinfo : EIATTR_CUDA_API_VERSION
	.align		4
        /*0000*/ 	.byte	0x04, 0x37
        /*0002*/ 	.short	(.L_7 - .L_6)
.L_6:
        /*0004*/ 	.word	0x00000082


	//----- nvinfo : EIATTR_KPARAM_INFO
	.align		4
.L_7:
        /*0008*/ 	.byte	0x04, 0x17
        /*000a*/ 	.short	(.L_9 - .L_8)
.L_8:
        /*000c*/ 	.word	0x00000000
        /*0010*/ 	.short	0x0003
        /*0012*/ 	.short	0x0010
        /*0014*/ 	.byte	0x00, 0xf5, 0x21, 0x00


	//----- nvinfo : EIATTR_KPARAM_INFO
	.align		4
.L_9:
        /*0018*/ 	.byte	0x04, 0x17
        /*001a*/ 	.short	(.L_11 - .L_10)
.L_10:
        /*001c*/ 	.word	0x00000000
        /*0020*/ 	.short	0x0002
        /*0022*/ 	.short	0x0008
        /*0024*/ 	.byte	0x00, 0xf5, 0x21, 0x00


	//----- nvinfo : EIATTR_KPARAM_INFO
	.align		4
.L_11:
        /*0028*/ 	.byte	0x04, 0x17
        /*002a*/ 	.short	(.L_13 - .L_12)
.L_12:
        /*002c*/ 	.word	0x00000000
        /*0030*/ 	.short	0x0001
        /*0032*/ 	.short	0x0004
        /*0034*/ 	.byte	0x00, 0xf0, 0x11, 0x00


	//----- nvinfo : EIATTR_KPARAM_INFO
	.align		4
.L_13:
        /*0038*/ 	.byte	0x04, 0x17
        /*003a*/ 	.short	(.L_15 - .L_14)
.L_14:
        /*003c*/ 	.word	0x00000000
        /*0040*/ 	.short	0x0000
        /*0042*/ 	.short	0x0000
        /*0044*/ 	.byte	0x00, 0xf0, 0x11, 0x00


	//----- nvinfo : EIATTR_SPARSE_MMA_MASK
	.align		4
.L_15:
        /*0048*/ 	.byte	0x03, 0x50
        /*004a*/ 	.short	0x0000


	//----- nvinfo : EIATTR_MAXREG_COUNT
	.align		4
        /*004c*/ 	.byte	0x03, 0x1b
        /*004e*/ 	.short	0x00ff


	//----- nvinfo : EIATTR_MERCURY_ISA_VERSION
	.align		4
        /*0050*/ 	.byte	0x03, 0x5f
        /*0052*/ 	.short	0x0101


	//----- nvinfo : EIATTR_VRC_CTA_INIT_COUNT
	.align		4
        /*0054*/ 	.byte	0x02, 0x4a
	.zero		1
	.zero		1


	//----- nvinfo : EIATTR_EXIT_INSTR_OFFSETS
	.align		4
        /*0058*/ 	.byte	0x04, 0x1c
        /*005a*/ 	.short	(.L_17 - .L_16)


	//   ....[0]....
.L_16:
        /*005c*/ 	.word	0x00000070


	//   ....[1]....
        /*0060*/ 	.word	0x000000a0


	//   ....[2]....
        /*0064*/ 	.word	0x000009b0


	//----- nvinfo : EIATTR_CBANK_PARAM_SIZE
	.align		4
.L_17:
        /*0068*/ 	.byte	0x03, 0x19
        /*006a*/ 	.short	0x0018


	//----- nvinfo : EIATTR_PARAM_CBANK
	.align		4
        /*006c*/ 	.byte	0x04, 0x0a
        /*006e*/ 	.short	(.L_19 - .L_18)
	.align		4
.L_18:
        /*0070*/ 	.word	index@(.nv.constant0.preprocess_a_patterns)
        /*0074*/ 	.short	0x0380
        /*0076*/ 	.short	0x0018


	//----- nvinfo : EIATTR_SW_WAR
	.align		4
.L_19:
        /*0078*/ 	.byte	0x04, 0x36
        /*007a*/ 	.short	(.L_21 - .L_20)
.L_20:
        /*007c*/ 	.word	0x00000008
.L_21:


//--------------------- .nv.callgraph             --------------------------
	.section	.nv.callgraph,"",@"SHT_CUDA_CALLGRAPH"
	.align	4
	.sectionentsize	8
	.align		4
        /*0000*/ 	.word	0x00000000
	.align		4
        /*0004*/ 	.word	0xffffffff
	.align		4
        /*0008*/ 	.word	0x00000000
	.align		4
        /*000c*/ 	.word	0xfffffffe
	.align		4
        /*0010*/ 	.word	0x00000000
	.align		4
        /*0014*/ 	.word	0xfffffffd
	.align		4
        /*0018*/ 	.word	0x00000000
	.align		4
        /*001c*/ 	.word	0xfffffffc


//--------------------- .text.preprocess_a_patterns --------------------------
	.section	.text.preprocess_a_patterns,"ax",@progbits
	.align	128
        .global         preprocess_a_patterns
        .type           preprocess_a_patterns,@function
        .size           preprocess_a_patterns,(.L_x_3 - preprocess_a_patterns)
        .other          preprocess_a_patterns,@"STO_CUDA_ENTRY STV_DEFAULT"
preprocess_a_patterns:
.text.preprocess_a_patterns:
[----:B------:R-:W-:Y:S01]  /*0000*/  LDC R1, c[0x0][0x37c] ;  /* 0x0000df00ff017b82 */ /* 0x000fe20000000800 */
[----:B------:R-:W0:Y:S07]  /*0010*/  S2R R0, SR_TID.X ;  /* 0x0000000000007919 */ /* 0x000e2e0000002100 */
[----:B------:R-:W0:Y:S01]  /*0020*/  S2UR UR4, SR_CTAID.X ;  /* 0x00000000000479c3 */ /* 0x000e220000002500 */
[----:B------:R-:W1:Y:S07]  /*0030*/  LDCU UR5, c[0x0][0x380] ;  /* 0x00007000ff0577ac */ /* 0x000e6e0008000800 */
[----:B------:R-:W0:Y:S02]  /*0040*/  LDC R3, c[0x0][0x360] ;  /* 0x0000d800ff037b82 */ /* 0x000e240000000800 */
[----:B0-----:R-:W-:-:S05]  /*0050*/  IMAD R3, R3, UR4, R0 ;  /* 0x0000000403037c24 */ /* 0x001fca000f8e0200 */
[----:B-1----:R-:W-:-:S13]  /*0060*/  ISETP.GE.AND P0, PT, R3, UR5, PT ;  /* 0x0000000503007c0c */ /* 0x002fda000bf06270 */
[----:B------:R-:W-:Y:S05]  /*0070*/  @P0 EXIT ;  /* 0x000000000000094d */ /* 0x000fea0003800000 */
[----:B------:R-:W0:Y:S02]  /*0080*/  LDC R4, c[0x0][0x384] ;  /* 0x0000e100ff047b82 */ /* 0x000e240000000800 */
[----:B0-----:R-:W-:-:S13]  /*0090*/  ISETP.GE.AND P0, PT, R4, 0x8, PT ;  /* 0x000000080400780c */ /* 0x001fda0003f06270 */
[----:B------:R-:W-:Y:S05]  /*00a0*/  @!P0 EXIT ;  /* 0x000000000000894d */ /* 0x000fea0003800000 */
[----:B------:R-:W-:Y:S01]  /*00b0*/  SHF.R.S32.HI R0, RZ, 0x1f, R4 ;  /* 0x0000001fff007819 */ /* 0x000fe20000011404 */
[----:B------:R-:W-:Y:S01]  /*00c0*/  IMAD.MOV.U32 R5, RZ, RZ, RZ ;  /* 0x000000ffff057224 */ /* 0x000fe200078e00ff */
[----:B------:R-:W0:Y:S02]  /*00d0*/  LDCU.64 UR4, c[0x0][0x358] ;  /* 0x00006b00ff0477ac */ /* 0x000e240008000a00 */
[-C--:B------:R-:W-:Y:S01]  /*00e0*/  LEA.HI R0, R0, R4.reuse, RZ, 0x3 ;  /* 0x0000000400007211 */ /* 0x080fe200078f18ff */
[C---:B------:R-:W-:Y:S01]  /*00f0*/  IMAD R4, R3.reuse, R4, RZ ;  /* 0x0000000403047224 */ /* 0x040fe200078e02ff */
[----:B------:R-:W1:Y:S02]  /*0100*/  LDCU.64 UR6, c[0x0][0x388] ;  /* 0x00007100ff0677ac */ /* 0x000e640008000a00 */
[----:B------:R-:W-:Y:S01]  /*0110*/  SHF.R.S32.HI R0, RZ, 0x3, R0 ;  /* 0x00000003ff007819 */ /* 0x000fe20000011400 */
[----:B------:R-:W2:Y:S04]  /*0120*/  LDCU.64 UR8, c[0x0][0x390] ;  /* 0x00007200ff0877ac */ /* 0x000ea80008000a00 */
[----:B------:R-:W-:-:S07]  /*0130*/  IMAD R6, R3, R0, RZ ;  /* 0x0000000003067224 */ /* 0x000fce00078e02ff */
.L_x_1:
[----:B------:R-:W-:-:S04]  /*0140*/  LEA R3, P0, R5, R4, 0x3 ;  /* 0x0000000405037211 */ /* 0x000fc800078018ff */
[----:B0123--:R-:W-:Y:S02]  /*0150*/  LEA.HI.X.SX32 R8, R4, RZ, 0x1, P0 ;  /* 0x000000ff04087211 */ /* 0x00ffe400000f0eff */
[----:B-1----:R-:W-:-:S04]  /*0160*/  LEA R2, P0, R3, UR6, 0x2 ;  /* 0x0000000603027c11 */ /* 0x002fc8000f8010ff */
[----:B------:R-:W-:-:S05]  /*0170*/  LEA.HI.X R3, R3, UR7, R8, 0x2, P0 ;  /* 0x0000000703037c11 */ /* 0x000fca00080f1408 */
[----:B0-----:R-:W3:Y:S04]  /*0180*/  LDG.E R9, desc[UR4][R2.64] ;  /* 0x0000000402097981 */ /* 0x001ee8000c1e1900 */
[----:B------:R-:W4:Y:S04]  /*0190*/  LDG.E R7, desc[UR4][R2.64+0x4] ;  /* 0x0000040402077981 */ /* 0x000f28000c1e1900 */
[----:B------:R-:W5:Y:S04]  /*01a0*/  LDG.E R8, desc[UR4][R2.64+0x8] ;  /* 0x0000080402087981 */ /* 0x000f68000c1e1900 */
[----:B------:R-:W2:Y:S04]  /*01b0*/  LDG.E R10, desc[UR4][R2.64+0xc] ;  /* 0x00000c04020a7981 */ /* 0x000ea8000c1e1900 */
[----:B------:R-:W2:Y:S04]  /*01c0*/  LDG.E R11, desc[UR4][R2.64+0x10] ;  /* 0x00001004020b7981 */ /* 0x000ea8000c1e1900 */
[----:B------:R-:W2:Y:S04]  /*01d0*/  LDG.E R12, desc[UR4][R2.64+0x14] ;  /* 0x00001404020c7981 */ /* 0x000ea8000c1e1900 */
[----:B------:R-:W2:Y:S04]  /*01e0*/  LDG.E R13, desc[UR4][R2.64+0x18] ;  /* 0x00001804020d7981 */ /* 0x000ea8000c1e1900 */
[----:B------:R-:W2:Y:S01]  /*01f0*/  LDG.E R14, desc[UR4][R2.64+0x1c] ;  /* 0x00001c04020e7981 */ /* 0x000ea2000c1e1900 */
[----:B---3--:R-:W-:-:S02]  /*0200*/  FSETP.NEU.AND P0, PT, R9, RZ, PT ;  /* 0x000000ff0900720b */ /* 0x008fc40003f0d000 */
[----:B----4-:R-:W-:Y:S02]  /*0210*/  FSETP.NEU.AND P1, PT, R7, RZ, PT ;  /* 0x000000ff0700720b */ /* 0x010fe40003f2d000 */
[----:B------:R-:W-:Y:S02]  /*0220*/  SEL R7, RZ, 0x1, !P0 ;  /* 0x00000001ff077807 */ /* 0x000fe40004000000 */
[----:B-----5:R-:W-:Y:S02]  /*0230*/  FSETP.NEU.AND P2, PT, R8, RZ, PT ;  /* 0x000000ff0800720b */ /* 0x020fe40003f4d000 */
[----:B------:R-:W-:Y:S02]  /*0240*/  SEL R8, RZ, 0x2, !P1 ;  /* 0x00000002ff087807 */ /* 0x000fe40004800000 */
[----:B------:R-:W-:Y:S02]  /*0250*/  SEL R9, RZ, 0x4, !P2 ;  /* 0x00000004ff097807 */ /* 0x000fe40005000000 */
[----:B--2---:R-:W-:-:S02]  /*0260*/  FSETP.NEU.AND P0, PT, R10, RZ, PT ;  /* 0x000000ff0a00720b */ /* 0x004fc40003f0d000 */
[----:B------:R-:W-:Y:S01]  /*0270*/  FSETP.NEU.AND P1, PT, R11, RZ, PT ;  /* 0x000000ff0b00720b */ /* 0x000fe20003f2d000 */
[----:B------:R-:W-:Y:S01]  /*0280*/  IMAD.IADD R11, R6, 0x1, R5 ;  /* 0x00000001060b7824 */ /* 0x000fe200078e0205 */
[----:B------:R-:W-:Y:S02]  /*0290*/  IADD3 R7, PT, PT, R9, R8, R7 ;  /* 0x0000000809077210 */ /* 0x000fe40007ffe007 */
[----:B------:R-:W-:Y:S02]  /*02a0*/  SEL R8, RZ, 0x8, !P0 ;  /* 0x00000008ff087807 */ /* 0x000fe40004000000 */
[----:B------:R-:W-:Y:S02]  /*02b0*/  SEL R9, RZ, 0x10, !P1 ;  /* 0x00000010ff097807 */ /* 0x000fe40004800000 */
[----:B------:R-:W-:Y:S02]  /*02c0*/  FSETP.NEU.AND P1, PT, R12, RZ, PT ;  /* 0x000000ff0c00720b */ /* 0x000fe40003f2d000 */
[----:B------:R-:W-:-:S02]  /*02d0*/  FSETP.NEU.AND P2, PT, R13, RZ, PT ;  /* 0x000000ff0d00720b */ /* 0x000fc40003f4d000 */
[----:B------:R-:W-:Y:S02]  /*02e0*/  IADD3 R7, PT, PT, R9, R8, R7 ;  /* 0x0000000809077210 */ /* 0x000fe40007ffe007 */
[----:B------:R-:W-:Y:S02]  /*02f0*/  SEL R10, RZ, 0x20, !P1 ;  /* 0x00000020ff0a7807 */ /* 0x000fe40004800000 */
[----:B------:R-:W-:Y:S02]  /*0300*/  SEL R9, RZ, 0x40, !P2 ;  /* 0x00000040ff097807 */ /* 0x000fe40005000000 */
[----:B------:R-:W-:Y:S02]  /*0310*/  IADD3 R8, P1, PT, R11, UR8, RZ ;  /* 0x000000080b087c10 */ /* 0x000fe4000ff3e0ff */
[----:B------:R-:W-:Y:S02]  /*0320*/  IADD3 R7, PT, PT, R9, R10, R7 ;  /* 0x0000000a09077210 */ /* 0x000fe40007ffe007 */
[----:B------:R-:W-:Y:S01]  /*0330*/  LEA.HI.X.SX32 R9, R11, UR9, 0x1, P1 ;  /* 0x000000090b097c11 */ /* 0x000fe200088f0eff */
[----:B------:R-:W-:Y:S01]  /*0340*/  VIADD R11, R5, 0x1 ;  /* 0x00000001050b7836 */ /* 0x000fe20000000000 */
[----:B------:R-:W-:-:S04]  /*0350*/  FSETP.NEU.AND P0, PT, R14, RZ, PT ;  /* 0x000000ff0e00720b */ /* 0x000fc80003f0d000 */
[----:B------:R-:W-:Y:S02]  /*0360*/  SEL R12, RZ, 0xff80, !P0 ;  /* 0x0000ff80ff0c7807 */ /* 0x000fe40004000000 */
[----:B------:R-:W-:-:S03]  /*0370*/  ISETP.GE.AND P0, PT, R11, R0, PT ;  /* 0x000000000b00720c */ /* 0x000fc60003f06270 */
[----:B------:R-:W-:-:S05]  /*0380*/  IMAD.IADD R7, R7, 0x1, R12 ;  /* 0x0000000107077824 */ /* 0x000fca00078e020c */
[----:B------:R0:W-:Y:S05]  /*0390*/  STG.E.U8 desc[UR4][R8.64], R7 ;  /* 0x0000000708007986 */ /* 0x0001ea000c101104 */
[----:B------:R-:W-:Y:S05]  /*03a0*/  @P0 BRA `(.L_x_0) ;  /* 0x0000000400740947 */ /* 0x000fea0003800000 */
[----:B------:R-:W2:Y:S04]  /*03b0*/  LDG.E R11, desc[UR4][R2.64+0x20] ;  /* 0x00002004020b7981 */ /* 0x000ea8000c1e1900 */
[----:B0-----:R-:W3:Y:S04]  /*03c0*/  LDG.E R7, desc[UR4][R2.64+0x24] ;  /* 0x0000240402077981 */ /* 0x001ee8000c1e1900 */
[----:B------:R-:W4:Y:S04]  /*03d0*/  LDG.E R10, desc[UR4][R2.64+0x28] ;  /* 0x00002804020a7981 */ /* 0x000f28000c1e1900 */
[----:B------:R-:W5:Y:S04]  /*03e0*/  LDG.E R12, desc[UR4][R2.64+0x2c] ;  /* 0x00002c04020c7981 */ /* 0x000f68000c1e1900 */
[----:B------:R-:W5:Y:S04]  /*03f0*/  LDG.E R13, desc[UR4][R2.64+0x30] ;  /* 0x00003004020d7981 */ /* 0x000f68000c1e1900 */
[----:B------:R-:W5:Y:S04]  /*0400*/  LDG.E R14, desc[UR4][R2.64+0x34] ;  /* 0x00003404020e7981 */ /* 0x000f68000c1e1900 */
[----:B------:R-:W5:Y:S04]  /*0410*/  LDG.E R15, desc[UR4][R2.64+0x38] ;  /* 0x00003804020f7981 */ /* 0x000f68000c1e1900 */
[----:B------:R-:W5:Y:S01]  /*0420*/  LDG.E R16, desc[UR4][R2.64+0x3c] ;  /* 0x00003c0402107981 */ /* 0x000f62000c1e1900 */
[----:B--2---:R-:W-:-:S02]  /*0430*/  FSETP.NEU.AND P0, PT, R11, RZ, PT ;  /* 0x000000ff0b00720b */ /* 0x004fc40003f0d000 */
[----:B---3--:R-:W-:Y:S02]  /*0440*/  FSETP.NEU.AND P1, PT, R7, RZ, PT ;  /* 0x000000ff0700720b */ /* 0x008fe40003f2d000 */
[----:B------:R-:W-:Y:S02]  /*0450*/  SEL R7, RZ, 0x1, !P0 ;  /* 0x00000001ff077807 */ /* 0x000fe40004000000 */
[----:B----4-:R-:W-:Y:S02]  /*0460*/  FSETP.NEU.AND P2, PT, R10, RZ, PT ;  /* 0x000000ff0a00720b */ /* 0x010fe40003f4d000 */
[----:B------:R-:W-:Y:S02]  /*0470*/  SEL R10, RZ, 0x2, !P1 ;  /* 0x00000002ff0a7807 */ /* 0x000fe40004800000 */
[----:B------:R-:W-:Y:S02]  /*0480*/  SEL R11, RZ, 0x4, !P2 ;  /* 0x00000004ff0b7807 */ /* 0x000fe40005000000 */
[----:B-----5:R-:W-:-:S02]  /*0490*/  FSETP.NEU.AND P0, PT, R12, RZ, PT ;  /* 0x000000ff0c00720b */ /* 0x020fc40003f0d000 */
[----:B------:R-:W-:Y:S02]  /*04a0*/  FSETP.NEU.AND P1, PT, R13, RZ, PT ;  /* 0x000000ff0d00720b */ /* 0x000fe40003f2d000 */
        /* <DEDUP_REMOVED lines=8> */
[----:B------:R-:W-:Y:S02]  /*0530*/  FSETP.NEU.AND P2, PT, R16, RZ, PT ;  /* 0x000000ff1000720b */ /* 0x000fe40003f4d000 */
[----:B------:R-:W-:Y:S01]  /*0540*/  IADD3 R7, PT, PT, R11, R10, R7 ;  /* 0x0000000a0b077210 */ /* 0x000fe20007ffe007 */
[----:B------:R-:W-:Y:S01]  /*0550*/  VIADD R11, R5, 0x2 ;  /* 0x00000002050b7836 */ /* 0x000fe20000000000 */
[----:B------:R-:W-:-:S04]  /*0560*/  SEL R12, RZ, 0xff80, !P2 ;  /* 0x0000ff80ff0c7807 */ /* 0x000fc80005000000 */
[----:B------:R-:W-:Y:S01]  /*0570*/  ISETP.GE.AND P0, PT, R11, R0, PT ;  /* 0x000000000b00720c */ /* 0x000fe20003f06270 */
[----:B------:R-:W-:-:S05]  /*0580*/  IMAD.IADD R7, R7, 0x1, R12 ;  /* 0x0000000107077824 */ /* 0x000fca00078e020c */
[----:B------:R1:W-:Y:S07]  /*0590*/  STG.E.U8 desc[UR4][R8.64+0x1], R7 ;  /* 0x0000010708007986 */ /* 0x0003ee000c101104 */
[----:B------:R-:W-:Y:S05]  /*05a0*/  @P0 BRA `(.L_x_0) ;  /* 0x0000000000f40947 */ /* 0x000fea0003800000 */
[----:B------:R-:W2:Y:S04]  /*05b0*/  LDG.E R11, desc[UR4][R2.64+0x40] ;  /* 0x00004004020b7981 */ /* 0x000ea8000c1e1900 */
[----:B-1----:R-:W3:Y:S04]  /*05c0*/  LDG.E R7, desc[UR4][R2.64+0x44] ;  /* 0x0000440402077981 */ /* 0x002ee8000c1e1900 */
        /* <DEDUP_REMOVED lines=30> */
[----:B------:R-:W3:Y:S04]  /*07b0*/  LDG.E R11, desc[UR4][R2.64+0x60] ;  /* 0x00006004020b7981 */ /* 0x000ee8000c1e1900 */
[----:B--2---:R-:W2:Y:S04]  /*07c0*/  LDG.E R7, desc[UR4][R2.64+0x64] ;  /* 0x0000640402077981 */ /* 0x004ea8000c1e1900 */
[----:B------:R-:W4:Y:S04]  /*07d0*/  LDG.E R10, desc[UR4][R2.64+0x68] ;  /* 0x00006804020a7981 */ /* 0x000f28000c1e1900 */
[----:B------:R-:W5:Y:S04]  /*07e0*/  LDG.E R12, desc[UR4][R2.64+0x6c] ;  /* 0x00006c04020c7981 */ /* 0x000f68000c1e1900 */
[----:B------:R-:W5:Y:S04]  /*07f0*/  LDG.E R13, desc[UR4][R2.64+0x70] ;  /* 0x00007004020d7981 */ /* 0x000f68000c1e1900 */
[----:B------:R-:W5:Y:S04]  /*0800*/  LDG.E R14, desc[UR4][R2.64+0x74] ;  /* 0x00007404020e7981 */ /* 0x000f68000c1e1900 */
[----:B------:R-:W5:Y:S04]  /*0810*/  LDG.E R15, desc[UR4][R2.64+0x78] ;  /* 0x00007804020f7981 */ /* 0x000f68000c1e1900 */
[----:B------:R0:W5:Y:S01]  /*0820*/  LDG.E R16, desc[UR4][R2.64+0x7c] ;  /* 0x00007c0402107981 */ /* 0x000162000c1e1900 */
[----:B---3--:R-:W-:-:S02]  /*0830*/  FSETP.NEU.AND P0, PT, R11, RZ, PT ;  /* 0x000000ff0b00720b */ /* 0x008fc40003f0d000 */
[----:B--2---:R-:W-:Y:S02]  /*0840*/  FSETP.NEU.AND P1, PT, R7, RZ, PT ;  /* 0x000000ff0700720b */ /* 0x004fe40003f2d000 */
        /* <DEDUP_REMOVED lines=8> */
[----:B0-----:R-:W-:Y:S02]  /*08d0*/  SEL R2, RZ, 0x10, !P1 ;  /* 0x00000010ff027807 */ /* 0x001fe40004800000 */
[----:B------:R-:W-:Y:S02]  /*08e0*/  FSETP.NEU.AND P0, PT, R14, RZ, PT ;  /* 0x000000ff0e00720b */ /* 0x000fe40003f0d000 */
[----:B------:R-:W-:-:S02]  /*08f0*/  FSETP.NEU.AND P1, PT, R15, RZ, PT ;  /* 0x000000ff0f00720b */ /* 0x000fc40003f2d000 */
[----:B------:R-:W-:Y:S02]  /*0900*/  IADD3 R2, PT, PT, R2, R10, R7 ;  /* 0x0000000a02027210 */ /* 0x000fe40007ffe007 */
[----:B------:R-:W-:Y:S02]  /*0910*/  FSETP.NEU.AND P2, PT, R16, RZ, PT ;  /* 0x000000ff1000720b */ /* 0x000fe40003f4d000 */
[----:B------:R-:W-:Y:S02]  /*0920*/  SEL R3, RZ, 0x20, !P0 ;  /* 0x00000020ff037807 */ /* 0x000fe40004000000 */
[----:B------:R-:W-:Y:S02]  /*0930*/  SEL R7, RZ, 0x40, !P1 ;  /* 0x00000040ff077807 */ /* 0x000fe40004800000 */
[----:B------:R-:W-:Y:S02]  /*0940*/  SEL R11, RZ, 0xff80, !P2 ;  /* 0x0000ff80ff0b7807 */ /* 0x000fe40005000000 */
[----:B------:R-:W-:-:S05]  /*0950*/  IADD3 R2, PT, PT, R7, R3, R2 ;  /* 0x0000000307027210 */ /* 0x000fca0007ffe002 */
[----:B------:R-:W-:-:S05]  /*0960*/  IMAD.IADD R11, R2, 0x1, R11 ;  /* 0x00000001020b7824 */ /* 0x000fca00078e020b */
[----:B------:R3:W-:Y:S02]  /*0970*/  STG.E.U8 desc[UR4][R8.64+0x3], R11 ;  /* 0x0000030b08007986 */ /* 0x0007e4000c101104 */
.L_x_0:
[----:B------:R-:W-:-:S05]  /*0980*/  VIADD R5, R5, 0x4 ;  /* 0x0000000405057836 */ /* 0x000fca0000000000 */
[----:B------:R-:W-:-:S13]  /*0990*/  ISETP.GE.AND P0, PT, R5, R0, PT ;  /* 0x000000000500720c */ /* 0x000fda0003f06270 */
[----:B------:R-:W-:Y:S05]  /*09a0*/  @!P0 BRA `(.L_x_1) ;  /* 0xfffffff400e48947 */ /* 0x000fea000383ffff */
[----:B------:R-:W-:Y:S05]  /*09b0*/  EXIT ;  /* 0x000000000000794d */ /* 0x000fea0003800000 */
.L_x_2:
[----:B------:R-:W-:-:S00]  /*09c0*/  BRA `(.L_x_2) ;  /* 0xfffffffc00fc7947 */ /* 0x000fc0000383ffff */
[----:B------:R-:W-:-:S00]  /*09d0*/  NOP ;  /* 0x0000000000007918 */ /* 0x000fc00000000000 */
        /* <DEDUP_REMOVED lines=10> */
.L_x_3:


//--------------------- .nv.shared.reserved.0     --------------------------
	.section	.nv.shared.reserved.0,"aw",@nobits
	.weak		__nv_reservedSMEM_offset_0_alias
	.size		__nv_reservedSMEM_offset_0_alias, 0, 64
	.other		__nv_reservedSMEM_offset_0_alias,@"STO_CUDA_RESERVED_SHARED STV_DEFAULT"
__nv_reservedSMEM_offset_0_alias:
	.zero		0
	.zero		64


//--------------------- .nv.constant0.preprocess_a_patterns --------------------------
	.section	.nv.constant0.preprocess_a_patterns,"a",@progbits
	.sectionflags	@""
	.align	4
.nv.constant0.preprocess_a_patterns:
	.zero		920


//--------------------- SYMBOLS --------------------------

	.type		.nv.reservedSmem.offset0,@object
	.size		.nv.reservedSmem.offset0,0x4
